//
// Generated by NVIDIA NVVM Compiler
//
// Compiler Build ID: CL-36424714
// Cuda compilation tools, release 13.0, V13.0.88
// Based on NVVM 20.0.0
//

.version 9.0
.target sm_100
.address_size 64

	// .globl	_Z20matrixMulTiledKernelPfS_S_i
// _ZZ20matrixMulTiledKernelPfS_S_iE3Mds has been demoted
// _ZZ20matrixMulTiledKernelPfS_S_iE3Nds has been demoted

.visible .entry _Z20matrixMulTiledKernelPfS_S_i(
	.param .u64 .ptr .align 1 _Z20matrixMulTiledKernelPfS_S_i_param_0,
	.param .u64 .ptr .align 1 _Z20matrixMulTiledKernelPfS_S_i_param_1,
	.param .u64 .ptr .align 1 _Z20matrixMulTiledKernelPfS_S_i_param_2,
	.param .u32 _Z20matrixMulTiledKernelPfS_S_i_param_3
)
{
	.reg .pred 	%p<8>;
	.reg .b32 	%r<104>;
	.reg .b32 	%f<368>;
	.reg .b64 	%rd<40>;
	// demoted variable
	.shared .align 4 .b8 _ZZ20matrixMulTiledKernelPfS_S_iE3Mds[1024];
	// demoted variable
	.shared .align 4 .b8 _ZZ20matrixMulTiledKernelPfS_S_iE3Nds[1024];
	ld.param.u32 	%r31, [_Z20matrixMulTiledKernelPfS_S_i_param_3];
	mov.u32 	%r1, %tid.x;
	mov.u32 	%r2, %tid.y;
	mov.u32 	%r32, %ctaid.x;
	mov.u32 	%r33, %ctaid.y;
	shl.b32 	%r34, %r33, 4;
	add.s32 	%r3, %r34, %r2;
	shl.b32 	%r4, %r32, 4;
	add.s32 	%r5, %r4, %r1;
	shr.s32 	%r35, %r31, 31;
	shr.u32 	%r36, %r35, 28;
	add.s32 	%r37, %r31, %r36;
	shr.s32 	%r6, %r37, 4;
	setp.lt.s32 	%p1, %r31, 16;
	mov.f32 	%f367, 0f00000000;
	@%p1 bra 	$L__BB0_9;
	mad.lo.s32 	%r100, %r31, %r3, %r1;
	shl.b32 	%r39, %r2, 6;
	mov.u32 	%r40, _ZZ20matrixMulTiledKernelPfS_S_iE3Mds;
	add.s32 	%r8, %r40, %r39;
	add.s32 	%r41, %r6, -1;
	setp.lt.u32 	%p2, %r41, 3;
	mov.f32 	%f367, 0f00000000;
	mov.b32 	%r103, 0;
	@%p2 bra 	$L__BB0_4;
	and.b32  	%r103, %r6, 134217724;
	neg.s32 	%r101, %r103;
	add.s32 	%r43, %r2, 48;
	mad.lo.s32 	%r44, %r31, %r43, %r1;
	add.s32 	%r99, %r44, %r4;
	add.s32 	%r45, %r2, 32;
	mad.lo.s32 	%r46, %r31, %r45, %r1;
	add.s32 	%r98, %r46, %r4;
	add.s32 	%r47, %r2, 16;
	mad.lo.s32 	%r48, %r31, %r47, %r1;
	add.s32 	%r97, %r48, %r4;
	mad.lo.s32 	%r49, %r2, %r31, %r1;
	add.s32 	%r96, %r49, %r4;
	mov.f32 	%f367, 0f00000000;
$L__BB0_3:
	.pragma "nounroll";
	ld.param.u64 	%rd36, [_Z20matrixMulTiledKernelPfS_S_i_param_1];
	ld.param.u64 	%rd33, [_Z20matrixMulTiledKernelPfS_S_i_param_0];
	cvta.to.global.u64 	%rd4, %rd33;
	mul.wide.s32 	%rd5, %r100, 4;
	add.s64 	%rd6, %rd4, %rd5;
	ld.global.f32 	%f14, [%rd6];
	shl.b32 	%r51, %r1, 2;
	add.s32 	%r52, %r8, %r51;
	st.shared.f32 	[%r52], %f14;
	cvta.to.global.u64 	%rd7, %rd36;
	mul.wide.u32 	%rd8, %r96, 4;
	add.s64 	%rd9, %rd7, %rd8;
	ld.global.f32 	%f15, [%rd9];
	mov.u32 	%r54, _ZZ20matrixMulTiledKernelPfS_S_iE3Nds;
	add.s32 	%r55, %r54, %r51;
	add.s32 	%r56, %r55, %r39;
	st.shared.f32 	[%r56], %f15;
	bar.sync 	0;
	ld.shared.f32 	%f16, [%r8];
	ld.shared.f32 	%f17, [%r55];
	fma.rn.f32 	%f18, %f16, %f17, %f367;
	ld.shared.f32 	%f19, [%r8+4];
	ld.shared.f32 	%f20, [%r55+64];
	fma.rn.f32 	%f21, %f19, %f20, %f18;
	ld.shared.f32 	%f22, [%r8+8];
	ld.shared.f32 	%f23, [%r55+128];
	fma.rn.f32 	%f24, %f22, %f23, %f21;
	ld.shared.f32 	%f25, [%r8+12];
	ld.shared.f32 	%f26, [%r55+192];
	fma.rn.f32 	%f27, %f25, %f26, %f24;
	ld.shared.f32 	%f28, [%r8+16];
	ld.shared.f32 	%f29, [%r55+256];
	fma.rn.f32 	%f30, %f28, %f29, %f27;
	ld.shared.f32 	%f31, [%r8+20];
	ld.shared.f32 	%f32, [%r55+320];
	fma.rn.f32 	%f33, %f31, %f32, %f30;
	ld.shared.f32 	%f34, [%r8+24];
	ld.shared.f32 	%f35, [%r55+384];
	fma.rn.f32 	%f36, %f34, %f35, %f33;
	ld.shared.f32 	%f37, [%r8+28];
	ld.shared.f32 	%f38, [%r55+448];
	fma.rn.f32 	%f39, %f37, %f38, %f36;
	ld.shared.f32 	%f40, [%r8+32];
	ld.shared.f32 	%f41, [%r55+512];
	fma.rn.f32 	%f42, %f40, %f41, %f39;
	ld.shared.f32 	%f43, [%r8+36];
	ld.shared.f32 	%f44, [%r55+576];
	fma.rn.f32 	%f45, %f43, %f44, %f42;
	ld.shared.f32 	%f46, [%r8+40];
	ld.shared.f32 	%f47, [%r55+640];
	fma.rn.f32 	%f48, %f46, %f47, %f45;
	ld.shared.f32 	%f49, [%r8+44];
	ld.shared.f32 	%f50, [%r55+704];
	fma.rn.f32 	%f51, %f49, %f50, %f48;
	ld.shared.f32 	%f52, [%r8+48];
	ld.shared.f32 	%f53, [%r55+768];
	fma.rn.f32 	%f54, %f52, %f53, %f51;
	ld.shared.f32 	%f55, [%r8+52];
	ld.shared.f32 	%f56, [%r55+832];
	fma.rn.f32 	%f57, %f55, %f56, %f54;
	ld.shared.f32 	%f58, [%r8+56];
	ld.shared.f32 	%f59, [%r55+896];
	fma.rn.f32 	%f60, %f58, %f59, %f57;
	ld.shared.f32 	%f61, [%r8+60];
	ld.shared.f32 	%f62, [%r55+960];
	fma.rn.f32 	%f63, %f61, %f62, %f60;
	bar.sync 	0;
	ld.global.f32 	%f64, [%rd6+64];
	st.shared.f32 	[%r52], %f64;
	mul.wide.u32 	%rd10, %r97, 4;
	add.s64 	%rd11, %rd7, %rd10;
	ld.global.f32 	%f65, [%rd11];
	st.shared.f32 	[%r56], %f65;
	bar.sync 	0;
	ld.shared.f32 	%f66, [%r8];
	ld.shared.f32 	%f67, [%r55];
	fma.rn.f32 	%f68, %f66, %f67, %f63;
	ld.shared.f32 	%f69, [%r8+4];
	ld.shared.f32 	%f70, [%r55+64];
	fma.rn.f32 	%f71, %f69, %f70, %f68;
	ld.shared.f32 	%f72, [%r8+8];
	ld.shared.f32 	%f73, [%r55+128];
	fma.rn.f32 	%f74, %f72, %f73, %f71;
	ld.shared.f32 	%f75, [%r8+12];
	ld.shared.f32 	%f76, [%r55+192];
	fma.rn.f32 	%f77, %f75, %f76, %f74;
	ld.shared.f32 	%f78, [%r8+16];
	ld.shared.f32 	%f79, [%r55+256];
	fma.rn.f32 	%f80, %f78, %f79, %f77;
	ld.shared.f32 	%f81, [%r8+20];
	ld.shared.f32 	%f82, [%r55+320];
	fma.rn.f32 	%f83, %f81, %f82, %f80;
	ld.shared.f32 	%f84, [%r8+24];
	ld.shared.f32 	%f85, [%r55+384];
	fma.rn.f32 	%f86, %f84, %f85, %f83;
	ld.shared.f32 	%f87, [%r8+28];
	ld.shared.f32 	%f88, [%r55+448];
	fma.rn.f32 	%f89, %f87, %f88, %f86;
	ld.shared.f32 	%f90, [%r8+32];
	ld.shared.f32 	%f91, [%r55+512];
	fma.rn.f32 	%f92, %f90, %f91, %f89;
	ld.shared.f32 	%f93, [%r8+36];
	ld.shared.f32 	%f94, [%r55+576];
	fma.rn.f32 	%f95, %f93, %f94, %f92;
	ld.shared.f32 	%f96, [%r8+40];
	ld.shared.f32 	%f97, [%r55+640];
	fma.rn.f32 	%f98, %f96, %f97, %f95;
	ld.shared.f32 	%f99, [%r8+44];
	ld.shared.f32 	%f100, [%r55+704];
	fma.rn.f32 	%f101, %f99, %f100, %f98;
	ld.shared.f32 	%f102, [%r8+48];
	ld.shared.f32 	%f103, [%r55+768];
	fma.rn.f32 	%f104, %f102, %f103, %f101;
	ld.shared.f32 	%f105, [%r8+52];
	ld.shared.f32 	%f106, [%r55+832];
	fma.rn.f32 	%f107, %f105, %f106, %f104;
	ld.shared.f32 	%f108, [%r8+56];
	ld.shared.f32 	%f109, [%r55+896];
	fma.rn.f32 	%f110, %f108, %f109, %f107;
	ld.shared.f32 	%f111, [%r8+60];
	ld.shared.f32 	%f112, [%r55+960];
	fma.rn.f32 	%f113, %f111, %f112, %f110;
	bar.sync 	0;
	ld.global.f32 	%f114, [%rd6+128];
	st.shared.f32 	[%r52], %f114;
	mul.wide.u32 	%rd12, %r98, 4;
	add.s64 	%rd13, %rd7, %rd12;
	ld.global.f32 	%f115, [%rd13];
	st.shared.f32 	[%r56], %f115;
	bar.sync 	0;
	ld.shared.f32 	%f116, [%r8];
	ld.shared.f32 	%f117, [%r55];
	fma.rn.f32 	%f118, %f116, %f117, %f113;
	ld.shared.f32 	%f119, [%r8+4];
	ld.shared.f32 	%f120, [%r55+64];
	fma.rn.f32 	%f121, %f119, %f120, %f118;
	ld.shared.f32 	%f122, [%r8+8];
	ld.shared.f32 	%f123, [%r55+128];
	fma.rn.f32 	%f124, %f122, %f123, %f121;
	ld.shared.f32 	%f125, [%r8+12];
	ld.shared.f32 	%f126, [%r55+192];
	fma.rn.f32 	%f127, %f125, %f126, %f124;
	ld.shared.f32 	%f128, [%r8+16];
	ld.shared.f32 	%f129, [%r55+256];
	fma.rn.f32 	%f130, %f128, %f129, %f127;
	ld.shared.f32 	%f131, [%r8+20];
	ld.shared.f32 	%f132, [%r55+320];
	fma.rn.f32 	%f133, %f131, %f132, %f130;
	ld.shared.f32 	%f134, [%r8+24];
	ld.shared.f32 	%f135, [%r55+384];
	fma.rn.f32 	%f136, %f134, %f135, %f133;
	ld.shared.f32 	%f137, [%r8+28];
	ld.shared.f32 	%f138, [%r55+448];
	fma.rn.f32 	%f139, %f137, %f138, %f136;
	ld.shared.f32 	%f140, [%r8+32];
	ld.shared.f32 	%f141, [%r55+512];
	fma.rn.f32 	%f142, %f140, %f141, %f139;
	ld.shared.f32 	%f143, [%r8+36];
	ld.shared.f32 	%f144, [%r55+576];
	fma.rn.f32 	%f145, %f143, %f144, %f142;
	ld.shared.f32 	%f146, [%r8+40];
	ld.shared.f32 	%f147, [%r55+640];
	fma.rn.f32 	%f148, %f146, %f147, %f145;
	ld.shared.f32 	%f149, [%r8+44];
	ld.shared.f32 	%f150, [%r55+704];
	fma.rn.f32 	%f151, %f149, %f150, %f148;
	ld.shared.f32 	%f152, [%r8+48];
	ld.shared.f32 	%f153, [%r55+768];
	fma.rn.f32 	%f154, %f152, %f153, %f151;
	ld.shared.f32 	%f155, [%r8+52];
	ld.shared.f32 	%f156, [%r55+832];
	fma.rn.f32 	%f157, %f155, %f156, %f154;
	ld.shared.f32 	%f158, [%r8+56];
	ld.shared.f32 	%f159, [%r55+896];
	fma.rn.f32 	%f160, %f158, %f159, %f157;
	ld.shared.f32 	%f161, [%r8+60];
	ld.shared.f32 	%f162, [%r55+960];
	fma.rn.f32 	%f163, %f161, %f162, %f160;
	bar.sync 	0;
	ld.global.f32 	%f164, [%rd6+192];
	st.shared.f32 	[%r52], %f164;
	mul.wide.u32 	%rd14, %r99, 4;
	add.s64 	%rd15, %rd7, %rd14;
	ld.global.f32 	%f165, [%rd15];
	st.shared.f32 	[%r56], %f165;
	bar.sync 	0;
	ld.shared.f32 	%f166, [%r8];
	ld.shared.f32 	%f167, [%r55];
	fma.rn.f32 	%f168, %f166, %f167, %f163;
	ld.shared.f32 	%f169, [%r8+4];
	ld.shared.f32 	%f170, [%r55+64];
	fma.rn.f32 	%f171, %f169, %f170, %f168;
	ld.shared.f32 	%f172, [%r8+8];
	ld.shared.f32 	%f173, [%r55+128];
	fma.rn.f32 	%f174, %f172, %f173, %f171;
	ld.shared.f32 	%f175, [%r8+12];
	ld.shared.f32 	%f176, [%r55+192];
	fma.rn.f32 	%f177, %f175, %f176, %f174;
	ld.shared.f32 	%f178, [%r8+16];
	ld.shared.f32 	%f179, [%r55+256];
	fma.rn.f32 	%f180, %f178, %f179, %f177;
	ld.shared.f32 	%f181, [%r8+20];
	ld.shared.f32 	%f182, [%r55+320];
	fma.rn.f32 	%f183, %f181, %f182, %f180;
	ld.shared.f32 	%f184, [%r8+24];
	ld.shared.f32 	%f185, [%r55+384];
	fma.rn.f32 	%f186, %f184, %f185, %f183;
	ld.shared.f32 	%f187, [%r8+28];
	ld.shared.f32 	%f188, [%r55+448];
	fma.rn.f32 	%f189, %f187, %f188, %f186;
	ld.shared.f32 	%f190, [%r8+32];
	ld.shared.f32 	%f191, [%r55+512];
	fma.rn.f32 	%f192, %f190, %f191, %f189;
	ld.shared.f32 	%f193, [%r8+36];
	ld.shared.f32 	%f194, [%r55+576];
	fma.rn.f32 	%f195, %f193, %f194, %f192;
	ld.shared.f32 	%f196, [%r8+40];
	ld.shared.f32 	%f197, [%r55+640];
	fma.rn.f32 	%f198, %f196, %f197, %f195;
	ld.shared.f32 	%f199, [%r8+44];
	ld.shared.f32 	%f200, [%r55+704];
	fma.rn.f32 	%f201, %f199, %f200, %f198;
	ld.shared.f32 	%f202, [%r8+48];
	ld.shared.f32 	%f203, [%r55+768];
	fma.rn.f32 	%f204, %f202, %f203, %f201;
	ld.shared.f32 	%f205, [%r8+52];
	ld.shared.f32 	%f206, [%r55+832];
	fma.rn.f32 	%f207, %f205, %f206, %f204;
	ld.shared.f32 	%f208, [%r8+56];
	ld.shared.f32 	%f209, [%r55+896];
	fma.rn.f32 	%f210, %f208, %f209, %f207;
	ld.shared.f32 	%f211, [%r8+60];
	ld.shared.f32 	%f212, [%r55+960];
	fma.rn.f32 	%f367, %f211, %f212, %f210;
	bar.sync 	0;
	add.s32 	%r101, %r101, 4;
	add.s32 	%r100, %r100, 64;
	shl.b32 	%r57, %r31, 6;
	add.s32 	%r99, %r99, %r57;
	add.s32 	%r98, %r98, %r57;
	add.s32 	%r97, %r97, %r57;
	add.s32 	%r96, %r96, %r57;
	setp.ne.s32 	%p3, %r101, 0;
	@%p3 bra 	$L__BB0_3;
$L__BB0_4:
	and.b32  	%r28, %r6, 3;
	setp.eq.s32 	%p4, %r28, 0;
	@%p4 bra 	$L__BB0_9;
	setp.eq.s32 	%p5, %r28, 1;
	@%p5 bra 	$L__BB0_7;
	ld.param.u64 	%rd37, [_Z20matrixMulTiledKernelPfS_S_i_param_1];
	ld.param.u64 	%rd34, [_Z20matrixMulTiledKernelPfS_S_i_param_0];
	shl.b32 	%r58, %r103, 4;
	mad.lo.s32 	%r63, %r31, %r3, %r1;
	add.s32 	%r64, %r63, %r58;
	cvta.to.global.u64 	%rd16, %rd34;
	mul.wide.s32 	%rd17, %r64, 4;
	add.s64 	%rd18, %rd16, %rd17;
	ld.global.f32 	%f214, [%rd18];
	shl.b32 	%r65, %r1, 2;
	add.s32 	%r66, %r8, %r65;
	st.shared.f32 	[%r66], %f214;
	add.s32 	%r67, %r58, %r2;
	mad.lo.s32 	%r68, %r67, %r31, %r5;
	cvta.to.global.u64 	%rd19, %rd37;
	mul.wide.u32 	%rd20, %r68, 4;
	add.s64 	%rd21, %rd19, %rd20;
	ld.global.f32 	%f215, [%rd21];
	mov.u32 	%r70, _ZZ20matrixMulTiledKernelPfS_S_iE3Nds;
	add.s32 	%r71, %r70, %r65;
	add.s32 	%r72, %r71, %r39;
	st.shared.f32 	[%r72], %f215;
	bar.sync 	0;
	ld.shared.f32 	%f216, [%r8];
	ld.shared.f32 	%f217, [%r71];
	fma.rn.f32 	%f218, %f216, %f217, %f367;
	ld.shared.f32 	%f219, [%r8+4];
	ld.shared.f32 	%f220, [%r71+64];
	fma.rn.f32 	%f221, %f219, %f220, %f218;
	ld.shared.f32 	%f222, [%r8+8];
	ld.shared.f32 	%f223, [%r71+128];
	fma.rn.f32 	%f224, %f222, %f223, %f221;
	ld.shared.f32 	%f225, [%r8+12];
	ld.shared.f32 	%f226, [%r71+192];
	fma.rn.f32 	%f227, %f225, %f226, %f224;
	ld.shared.f32 	%f228, [%r8+16];
	ld.shared.f32 	%f229, [%r71+256];
	fma.rn.f32 	%f230, %f228, %f229, %f227;
	ld.shared.f32 	%f231, [%r8+20];
	ld.shared.f32 	%f232, [%r71+320];
	fma.rn.f32 	%f233, %f231, %f232, %f230;
	ld.shared.f32 	%f234, [%r8+24];
	ld.shared.f32 	%f235, [%r71+384];
	fma.rn.f32 	%f236, %f234, %f235, %f233;
	ld.shared.f32 	%f237, [%r8+28];
	ld.shared.f32 	%f238, [%r71+448];
	fma.rn.f32 	%f239, %f237, %f238, %f236;
	ld.shared.f32 	%f240, [%r8+32];
	ld.shared.f32 	%f241, [%r71+512];
	fma.rn.f32 	%f242, %f240, %f241, %f239;
	ld.shared.f32 	%f243, [%r8+36];
	ld.shared.f32 	%f244, [%r71+576];
	fma.rn.f32 	%f245, %f243, %f244, %f242;
	ld.shared.f32 	%f246, [%r8+40];
	ld.shared.f32 	%f247, [%r71+640];
	fma.rn.f32 	%f248, %f246, %f247, %f245;
	ld.shared.f32 	%f249, [%r8+44];
	ld.shared.f32 	%f250, [%r71+704];
	fma.rn.f32 	%f251, %f249, %f250, %f248;
	ld.shared.f32 	%f252, [%r8+48];
	ld.shared.f32 	%f253, [%r71+768];
	fma.rn.f32 	%f254, %f252, %f253, %f251;
	ld.shared.f32 	%f255, [%r8+52];
	ld.shared.f32 	%f256, [%r71+832];
	fma.rn.f32 	%f257, %f255, %f256, %f254;
	ld.shared.f32 	%f258, [%r8+56];
	ld.shared.f32 	%f259, [%r71+896];
	fma.rn.f32 	%f260, %f258, %f259, %f257;
	ld.shared.f32 	%f261, [%r8+60];
	ld.shared.f32 	%f262, [%r71+960];
	fma.rn.f32 	%f263, %f261, %f262, %f260;
	bar.sync 	0;
	ld.global.f32 	%f264, [%rd18+64];
	st.shared.f32 	[%r66], %f264;
	add.s32 	%r73, %r67, 16;
	mad.lo.s32 	%r74, %r73, %r31, %r5;
	mul.wide.u32 	%rd22, %r74, 4;
	add.s64 	%rd23, %rd19, %rd22;
	ld.global.f32 	%f265, [%rd23];
	st.shared.f32 	[%r72], %f265;
	bar.sync 	0;
	ld.shared.f32 	%f266, [%r8];
	ld.shared.f32 	%f267, [%r71];
	fma.rn.f32 	%f268, %f266, %f267, %f263;
	ld.shared.f32 	%f269, [%r8+4];
	ld.shared.f32 	%f270, [%r71+64];
	fma.rn.f32 	%f271, %f269, %f270, %f268;
	ld.shared.f32 	%f272, [%r8+8];
	ld.shared.f32 	%f273, [%r71+128];
	fma.rn.f32 	%f274, %f272, %f273, %f271;
	ld.shared.f32 	%f275, [%r8+12];
	ld.shared.f32 	%f276, [%r71+192];
	fma.rn.f32 	%f277, %f275, %f276, %f274;
	ld.shared.f32 	%f278, [%r8+16];
	ld.shared.f32 	%f279, [%r71+256];
	fma.rn.f32 	%f280, %f278, %f279, %f277;
	ld.shared.f32 	%f281, [%r8+20];
	ld.shared.f32 	%f282, [%r71+320];
	fma.rn.f32 	%f283, %f281, %f282, %f280;
	ld.shared.f32 	%f284, [%r8+24];
	ld.shared.f32 	%f285, [%r71+384];
	fma.rn.f32 	%f286, %f284, %f285, %f283;
	ld.shared.f32 	%f287, [%r8+28];
	ld.shared.f32 	%f288, [%r71+448];
	fma.rn.f32 	%f289, %f287, %f288, %f286;
	ld.shared.f32 	%f290, [%r8+32];
	ld.shared.f32 	%f291, [%r71+512];
	fma.rn.f32 	%f292, %f290, %f291, %f289;
	ld.shared.f32 	%f293, [%r8+36];
	ld.shared.f32 	%f294, [%r71+576];
	fma.rn.f32 	%f295, %f293, %f294, %f292;
	ld.shared.f32 	%f296, [%r8+40];
	ld.shared.f32 	%f297, [%r71+640];
	fma.rn.f32 	%f298, %f296, %f297, %f295;
	ld.shared.f32 	%f299, [%r8+44];
	ld.shared.f32 	%f300, [%r71+704];
	fma.rn.f32 	%f301, %f299, %f300, %f298;
	ld.shared.f32 	%f302, [%r8+48];
	ld.shared.f32 	%f303, [%r71+768];
	fma.rn.f32 	%f304, %f302, %f303, %f301;
	ld.shared.f32 	%f305, [%r8+52];
	ld.shared.f32 	%f306, [%r71+832];
	fma.rn.f32 	%f307, %f305, %f306, %f304;
	ld.shared.f32 	%f308, [%r8+56];
	ld.shared.f32 	%f309, [%r71+896];
	fma.rn.f32 	%f310, %f308, %f309, %f307;
	ld.shared.f32 	%f311, [%r8+60];
	ld.shared.f32 	%f312, [%r71+960];
	fma.rn.f32 	%f367, %f311, %f312, %f310;
	bar.sync 	0;
	add.s32 	%r103, %r103, 2;
$L__BB0_7:
	and.b32  	%r75, %r6, 1;
	setp.eq.b32 	%p6, %r75, 1;
	not.pred 	%p7, %p6;
	@%p7 bra 	$L__BB0_9;
	ld.param.u64 	%rd38, [_Z20matrixMulTiledKernelPfS_S_i_param_1];
	ld.param.u64 	%rd35, [_Z20matrixMulTiledKernelPfS_S_i_param_0];
	shl.b32 	%r76, %r103, 4;
	mad.lo.s32 	%r81, %r31, %r3, %r1;
	add.s32 	%r82, %r81, %r76;
	cvta.to.global.u64 	%rd24, %rd35;
	mul.wide.s32 	%rd25, %r82, 4;
	add.s64 	%rd26, %rd24, %rd25;
	ld.global.f32 	%f313, [%rd26];
	shl.b32 	%r83, %r1, 2;
	add.s32 	%r84, %r8, %r83;
	st.shared.f32 	[%r84], %f313;
	add.s32 	%r85, %r76, %r2;
	mad.lo.s32 	%r86, %r85, %r31, %r5;
	cvta.to.global.u64 	%rd27, %rd38;
	mul.wide.u32 	%rd28, %r86, 4;
	add.s64 	%rd29, %rd27, %rd28;
	ld.global.f32 	%f314, [%rd29];
	mov.u32 	%r88, _ZZ20matrixMulTiledKernelPfS_S_iE3Nds;
	add.s32 	%r89, %r88, %r83;
	add.s32 	%r90, %r89, %r39;
	st.shared.f32 	[%r90], %f314;
	bar.sync 	0;
	ld.shared.f32 	%f315, [%r8];
	ld.shared.f32 	%f316, [%r89];
	fma.rn.f32 	%f317, %f315, %f316, %f367;
	ld.shared.f32 	%f318, [%r8+4];
	ld.shared.f32 	%f319, [%r89+64];
	fma.rn.f32 	%f320, %f318, %f319, %f317;
	ld.shared.f32 	%f321, [%r8+8];
	ld.shared.f32 	%f322, [%r89+128];
	fma.rn.f32 	%f323, %f321, %f322, %f320;
	ld.shared.f32 	%f324, [%r8+12];
	ld.shared.f32 	%f325, [%r89+192];
	fma.rn.f32 	%f326, %f324, %f325, %f323;
	ld.shared.f32 	%f327, [%r8+16];
	ld.shared.f32 	%f328, [%r89+256];
	fma.rn.f32 	%f329, %f327, %f328, %f326;
	ld.shared.f32 	%f330, [%r8+20];
	ld.shared.f32 	%f331, [%r89+320];
	fma.rn.f32 	%f332, %f330, %f331, %f329;
	ld.shared.f32 	%f333, [%r8+24];
	ld.shared.f32 	%f334, [%r89+384];
	fma.rn.f32 	%f335, %f333, %f334, %f332;
	ld.shared.f32 	%f336, [%r8+28];
	ld.shared.f32 	%f337, [%r89+448];
	fma.rn.f32 	%f338, %f336, %f337, %f335;
	ld.shared.f32 	%f339, [%r8+32];
	ld.shared.f32 	%f340, [%r89+512];
	fma.rn.f32 	%f341, %f339, %f340, %f338;
	ld.shared.f32 	%f342, [%r8+36];
	ld.shared.f32 	%f343, [%r89+576];
	fma.rn.f32 	%f344, %f342, %f343, %f341;
	ld.shared.f32 	%f345, [%r8+40];
	ld.shared.f32 	%f346, [%r89+640];
	fma.rn.f32 	%f347, %f345, %f346, %f344;
	ld.shared.f32 	%f348, [%r8+44];
	ld.shared.f32 	%f349, [%r89+704];
	fma.rn.f32 	%f350, %f348, %f349, %f347;
	ld.shared.f32 	%f351, [%r8+48];
	ld.shared.f32 	%f352, [%r89+768];
	fma.rn.f32 	%f353, %f351, %f352, %f350;
	ld.shared.f32 	%f354, [%r8+52];
	ld.shared.f32 	%f355, [%r89+832];
	fma.rn.f32 	%f356, %f354, %f355, %f353;
	ld.shared.f32 	%f357, [%r8+56];
	ld.shared.f32 	%f358, [%r89+896];
	fma.rn.f32 	%f359, %f357, %f358, %f356;
	ld.shared.f32 	%f360, [%r8+60];
	ld.shared.f32 	%f361, [%r89+960];
	fma.rn.f32 	%f367, %f360, %f361, %f359;
	bar.sync 	0;
$L__BB0_9:
	ld.param.u64 	%rd39, [_Z20matrixMulTiledKernelPfS_S_i_param_2];
	cvta.to.global.u64 	%rd30, %rd39;
	mad.lo.s32 	%r95, %r31, %r3, %r5;
	mul.wide.s32 	%rd31, %r95, 4;
	add.s64 	%rd32, %rd30, %rd31;
	st.global.f32 	[%rd32], %f367;
	ret;

}


// ===== COMPILED SASS (sm_100) =====

	.target	sm_100

	.elftype	@"ET_EXEC"


//--------------------- .note.nv.tkinfo           --------------------------
	.section	.note.nv.tkinfo,"",@"SHT_NOTE"
	.sectionflags	@"SHF_NOTE_NV_TKINFO"
	.tkinfo
        /*0018*/ 	.word	0x00000002
        /*0030*/ 	.string	""
        /*0030*/ 	.string	"ptxas"
        /*0030*/ 	.string	"Cuda compilation tools, release 13.0, V13.0.88"
        /*0030*/ 	.string	"Build cuda_13.0.r13.0/compiler.36424714_0"
        /*0030*/ 	.string	"-arch sm_100 -m 64 "



//--------------------- .note.nv.cuinfo           --------------------------
	.section	.note.nv.cuinfo,"",@"SHT_NOTE"
	.sectionflags	@"SHF_NOTE_NV_CUINFO"
        /*0018*/ 	.short	0x0002
        /*001a*/ 	.short	0x0064
        /*001c*/ 	.short	0x0082
	.zero		2


//--------------------- .nv.info                  --------------------------
	.section	.nv.info,"",@"SHT_CUDA_INFO"
	.align	4


	//----- nvinfo : EIATTR_REGCOUNT
	.align		4
        /*0000*/ 	.byte	0x04, 0x2f
        /*0002*/ 	.short	(.L_1 - .L_0)
	.align		4
.L_0:
        /*0004*/ 	.word	index@(_Z20matrixMulTiledKernelPfS_S_i)
        /*0008*/ 	.word	0x00000028


	//----- nvinfo : EIATTR_FRAME_SIZE
	.align		4
.L_1:
        /*000c*/ 	.byte	0x04, 0x11
        /*000e*/ 	.short	(.L_3 - .L_2)
	.align		4
.L_2:
        /*0010*/ 	.word	index@(_Z20matrixMulTiledKernelPfS_S_i)
        /*0014*/ 	.word	0x00000000


	//----- nvinfo : EIATTR_MIN_STACK_SIZE
	.align		4
.L_3:
        /*0018*/ 	.byte	0x04, 0x12
        /*001a*/ 	.short	(.L_5 - .L_4)
	.align		4
.L_4:
        /*001c*/ 	.word	index@(_Z20matrixMulTiledKernelPfS_S_i)
        /*0020*/ 	.word	0x00000000
.L_5:


//--------------------- .nv.compat                --------------------------
	.section	.nv.compat,"",@"SHT_CUDA_COMPAT_INFO"
	.align	4
        /*0000*/ 	.byte	0x02, 0x09, 0x00, 0x00, 0x02, 0x02, 0x01, 0x00, 0x02, 0x05, 0x05, 0x00, 0x03, 0x07, 0x01, 0x01
        /*0010*/ 	.byte	0x02, 0x03, 0x00, 0x00, 0x02, 0x06, 0x01, 0x00, 0x04, 0x0b, 0x08, 0x00, 0x09, 0x00, 0x00, 0x00
        /*0020*/ 	.byte	0x00, 0x00, 0x00, 0x00


//--------------------- .nv.info._Z20matrixMulTiledKernelPfS_S_i --------------------------
	.section	.nv.info._Z20matrixMulTiledKernelPfS_S_i,"",@"SHT_CUDA_INFO"
	.sectionflags	@""
	.align	4


	//----- nvinfo : EIATTR_CUDA_API_VERSION
	.align		4
        /*0000*/ 	.byte	0x04, 0x37
        /*0002*/ 	.short	(.L_7 - .L_6)
.L_6:
        /*0004*/ 	.word	0x00000082


	//----- nvinfo : EIATTR_KPARAM_INFO
	.align		4
.L_7:
        /*0008*/ 	.byte	0x04, 0x17
        /*000a*/ 	.short	(.L_9 - .L_8)
.L_8:
        /*000c*/ 	.word	0x00000000
        /*0010*/ 	.short	0x0003
        /*0012*/ 	.short	0x0018
        /*0014*/ 	.byte	0x00, 0xf0, 0x11, 0x00


	//----- nvinfo : EIATTR_KPARAM_INFO
	.align		4
.L_9:
        /*0018*/ 	.byte	0x04, 0x17
        /*001a*/ 	.short	(.L_11 - .L_10)
.L_10:
        /*001c*/ 	.word	0x00000000
        /*0020*/ 	.short	0x0002
        /*0022*/ 	.short	0x0010
        /*0024*/ 	.byte	0x00, 0xf5, 0x21, 0x00


	//----- nvinfo : EIATTR_KPARAM_INFO
	.align		4
.L_11:
        /*0028*/ 	.byte	0x04, 0x17
        /*002a*/ 	.short	(.L_13 - .L_12)
.L_12:
        /*002c*/ 	.word	0x00000000
        /*0030*/ 	.short	0x0001
        /*0032*/ 	.short	0x0008
        /*0034*/ 	.byte	0x00, 0xf5, 0x21, 0x00


	//----- nvinfo : EIATTR_KPARAM_INFO
	.align		4
.L_13:
        /*0038*/ 	.byte	0x04, 0x17
        /*003a*/ 	.short	(.L_15 - .L_14)
.L_14:
        /*003c*/ 	.word	0x00000000
        /*0040*/ 	.short	0x0000
        /*0042*/ 	.short	0x0000
        /*0044*/ 	.byte	0x00, 0xf5, 0x21, 0x00


	//----- nvinfo : EIATTR_SPARSE_MMA_MASK
	.align		4
.L_15:
        /*0048*/ 	.byte	0x03, 0x50
        /*004a*/ 	.short	0x0000


	//----- nvinfo : EIATTR_MAXREG_COUNT
	.align		4
        /*004c*/ 	.byte	0x03, 0x1b
        /*004e*/ 	.short	0x00ff


	//----- nvinfo : EIATTR_NUM_BARRIERS
	.align		4
        /*0050*/ 	.byte	0x02, 0x4c
        /*0052*/ 	.byte	0x01
	.zero		1


	//----- nvinfo : EIATTR_MERCURY_ISA_VERSION
	.align		4
        /*0054*/ 	.byte	0x03, 0x5f
        /*0056*/ 	.short	0x0101


	//----- nvinfo : EIATTR_VRC_CTA_INIT_COUNT
	.align		4
        /*0058*/ 	.byte	0x02, 0x4a
	.zero		1
	.zero		1


	//----- nvinfo : EIATTR_EXIT_INSTR_OFFSETS
	.align		4
        /*005c*/ 	.byte	0x04, 0x1c
        /*005e*/ 	.short	(.L_17 - .L_16)


	//   ....[0]....
.L_16:
        /*0060*/ 	.word	0x00001890


	//----- nvinfo : EIATTR_CBANK_PARAM_SIZE
	.align		4
.L_17:
        /*0064*/ 	.byte	0x03, 0x19
        /*0066*/ 	.short	0x001c


	//----- nvinfo : EIATTR_PARAM_CBANK
	.align		4
        /*0068*/ 	.byte	0x04, 0x0a
        /*006a*/ 	.short	(.L_19 - .L_18)
	.align		4
.L_18:
        /*006c*/ 	.word	index@(.nv.constant0._Z20matrixMulTiledKernelPfS_S_i)
        /*0070*/ 	.short	0x0380
        /*0072*/ 	.short	0x001c


	//----- nvinfo : EIATTR_SW_WAR
	.align		4
.L_19:
        /*0074*/ 	.byte	0x04, 0x36
        /*0076*/ 	.short	(.L_21 - .L_20)
.L_20:
        /*0078*/ 	.word	0x00000008
.L_21:


//--------------------- .nv.callgraph             --------------------------
	.section	.nv.callgraph,"",@"SHT_CUDA_CALLGRAPH"
	.align	4
	.sectionentsize	8
	.align		4
        /*0000*/ 	.word	0x00000000
	.align		4
        /*0004*/ 	.word	0xffffffff
	.align		4
        /*0008*/ 	.word	0x00000000
	.align		4
        /*000c*/ 	.word	0xfffffffe
	.align		4
        /*0010*/ 	.word	0x00000000
	.align		4
        /*0014*/ 	.word	0xfffffffd
	.align		4
        /*0018*/ 	.word	0x00000000
	.align		4
        /*001c*/ 	.word	0xfffffffc


//--------------------- .text._Z20matrixMulTiledKernelPfS_S_i --------------------------
	.section	.text._Z20matrixMulTiledKernelPfS_S_i,"ax",@progbits
	.align	128
        .global         _Z20matrixMulTiledKernelPfS_S_i
        .type           _Z20matrixMulTiledKernelPfS_S_i,@function
        .size           _Z20matrixMulTiledKernelPfS_S_i,(.L_x_5 - _Z20matrixMulTiledKernelPfS_S_i)
        .other          _Z20matrixMulTiledKernelPfS_S_i,@"STO_CUDA_ENTRY STV_DEFAULT"
_Z20matrixMulTiledKernelPfS_S_i:
.text._Z20matrixMulTiledKernelPfS_S_i:
[----:B------:R-:W-:Y:S08]  /*0000*/  LDC R1, c[0x0][0x37c] ;  /* 0x0000df00ff017b82 */ /* 0x000ff00000000800 */
[----:B------:R-:W0:Y:S01]  /*0010*/  LDC R5, c[0x0][0x398] ;  /* 0x0000e600ff057b82 */ /* 0x000e220000000800 */
[----:B------:R-:W1:Y:S01]  /*0020*/  S2R R3, SR_TID.Y ;  /* 0x0000000000037919 */ /* 0x000e620000002200 */
[----:B------:R-:W2:Y:S01]  /*0030*/  LDCU.64 UR8, c[0x0][0x358] ;  /* 0x00006b00ff0877ac */ /* 0x000ea20008000a00 */
[----:B------:R-:W-:Y:S01]  /*0040*/  HFMA2 R31, -RZ, RZ, 0, 0 ;  /* 0x00000000ff1f7431 */ /* 0x000fe200000001ff */
[----:B------:R-:W1:Y:S01]  /*0050*/  S2R R6, SR_CTAID.Y ;  /* 0x0000000000067919 */ /* 0x000e620000002600 */
[----:B------:R-:W3:Y:S01]  /*0060*/  S2R R2, SR_TID.X ;  /* 0x0000000000027919 */ /* 0x000ee20000002100 */
[----:B------:R-:W3:Y:S01]  /*0070*/  S2R R11, SR_CTAID.X ;  /* 0x00000000000b7919 */ /* 0x000ee20000002500 */
[----:B0-----:R-:W-:-:S02]  /*0080*/  ISETP.GE.AND P0, PT, R5, 0x10, PT ;  /* 0x000000100500780c */ /* 0x001fc40003f06270 */
[----:B------:R-:W-:-:S04]  /*0090*/  SHF.R.S32.HI R0, RZ, 0x1f, R5 ;  /* 0x0000001fff007819 */ /* 0x000fc80000011405 */
[----:B------:R-:W-:Y:S02]  /*00a0*/  LEA.HI R0, R0, R5, RZ, 0x4 ;  /* 0x0000000500007211 */ /* 0x000fe400078f20ff */
[----:B-1----:R-:W-:Y:S02]  /*00b0*/  LEA R6, R6, R3, 0x4 ;  /* 0x0000000306067211 */ /* 0x002fe400078e20ff */
[----:B---3--:R-:W-:-:S03]  /*00c0*/  LEA R4, R11, R2, 0x4 ;  /* 0x000000020b047211 */ /* 0x008fc600078e20ff */
[----:B--2---:R-:W-:Y:S05]  /*00d0*/  @!P0 BRA `(.L_x_0) ;  /* 0x0000001400dc8947 */ /* 0x004fea0003800000 */
[----:B------:R-:W0:Y:S01]  /*00e0*/  S2UR UR6, SR_CgaCtaId ;  /* 0x00000000000679c3 */ /* 0x000e220000008800 */
[----:B------:R-:W-:Y:S01]  /*00f0*/  SHF.R.S32.HI R29, RZ, 0x4, R0 ;  /* 0x00000004ff1d7819 */ /* 0x000fe20000011400 */
[----:B------:R-:W-:Y:S01]  /*0100*/  UMOV UR4, 0x400 ;  /* 0x0000040000047882 */ /* 0x000fe20000000000 */
[----:B------:R-:W-:Y:S01]  /*0110*/  IMAD R21, R6, R5, R2 ;  /* 0x0000000506157224 */ /* 0x000fe200078e0202 */
[----:B------:R-:W-:Y:S02]  /*0120*/  MOV R31, RZ ;  /* 0x000000ff001f7202 */ /* 0x000fe40000000f00 */
[----:B------:R-:W-:-:S04]  /*0130*/  IADD3 R0, PT, PT, R29, -0x1, RZ ;  /* 0xffffffff1d007810 */ /* 0x000fc80007ffe0ff */
[----:B------:R-:W-:Y:S02]  /*0140*/  ISETP.GE.U32.AND P0, PT, R0, 0x3, PT ;  /* 0x000000030000780c */ /* 0x000fe40003f06070 */
[----:B------:R-:W-:Y:S01]  /*0150*/  MOV R0, RZ ;  /* 0x000000ff00007202 */ /* 0x000fe20000000f00 */
[----:B0-----:R-:W-:-:S06]  /*0160*/  ULEA UR5, UR6, UR4, 0x18 ;  /* 0x0000000406057291 */ /* 0x001fcc000f8ec0ff */
[----:B------:R-:W-:-:S04]  /*0170*/  LEA R7, R3, UR5, 0x6 ;  /* 0x0000000503077c11 */ /* 0x000fc8000f8e30ff */
[----:B------:R-:W-:Y:S05]  /*0180*/  @!P0 BRA `(.L_x_1) ;  /* 0x0000000c002c8947 */ /* 0x000fea0003800000 */
[C---:B------:R-:W-:Y:S01]  /*0190*/  IADD3 R0, PT, PT, R3.reuse, 0x30, RZ ;  /* 0x0000003003007810 */ /* 0x040fe20007ffe0ff */
[----:B------:R-:W-:Y:S01]  /*01a0*/  UIADD3 UR5, UPT, UPT, UR4, 0x400, URZ ;  /* 0x0000040004057890 */ /* 0x000fe2000fffe0ff */
[C---:B------:R-:W-:Y:S01]  /*01b0*/  IADD3 R8, PT, PT, R3.reuse, 0x20, RZ ;  /* 0x0000002003087810 */ /* 0x040fe20007ffe0ff */
[CCC-:B------:R-:W-:Y:S01]  /*01c0*/  IMAD R24, R3.reuse, R5.reuse, R2.reuse ;  /* 0x0000000503187224 */ /* 0x1c0fe200078e0202 */
[----:B------:R-:W-:Y:S01]  /*01d0*/  IADD3 R9, PT, PT, R3, 0x10, RZ ;  /* 0x0000001003097810 */ /* 0x000fe20007ffe0ff */
[-CC-:B------:R-:W-:Y:S01]  /*01e0*/  IMAD R0, R0, R5.reuse, R2.reuse ;  /* 0x0000000500007224 */ /* 0x180fe200078e0202 */
[----:B------:R-:W-:Y:S01]  /*01f0*/  ULEA UR5, UR6, UR5, 0x18 ;  /* 0x0000000506057291 */ /* 0x000fe2000f8ec0ff */
[-CC-:B------:R-:W-:Y:S02]  /*0200*/  IMAD R8, R8, R5.reuse, R2.reuse ;  /* 0x0000000508087224 */ /* 0x180fe400078e0202 */
[----:B------:R-:W-:Y:S02]  /*0210*/  HFMA2 R31, -RZ, RZ, 0, 0 ;  /* 0x00000000ff1f7431 */ /* 0x000fe400000001ff */
[----:B------:R-:W-:Y:S01]  /*0220*/  IMAD R9, R9, R5, R2 ;  /* 0x0000000509097224 */ /* 0x000fe200078e0202 */
[----:B------:R-:W-:-:S02]  /*0230*/  LEA R30, R11, R0, 0x4 ;  /* 0x000000000b1e7211 */ /* 0x000fc400078e20ff */
[----:B------:R-:W-:Y:S02]  /*0240*/  LOP3.LUT R0, R29, 0x7fffffc, RZ, 0xc0, !PT ;  /* 0x07fffffc1d007812 */ /* 0x000fe400078ec0ff */
[----:B------:R-:W-:Y:S02]  /*0250*/  LEA R22, R2, UR5, 0x2 ;  /* 0x0000000502167c11 */ /* 0x000fe4000f8e10ff */
[C---:B------:R-:W-:Y:S02]  /*0260*/  LEA R24, R11.reuse, R24, 0x4 ;  /* 0x000000180b187211 */ /* 0x040fe400078e20ff */
[C---:B------:R-:W-:Y:S02]  /*0270*/  LEA R28, R11.reuse, R8, 0x4 ;  /* 0x000000080b1c7211 */ /* 0x040fe400078e20ff */
[----:B------:R-:W-:Y:S02]  /*0280*/  LEA R26, R11, R9, 0x4 ;  /* 0x000000090b1a7211 */ /* 0x000fe400078e20ff */
[----:B------:R-:W-:-:S02]  /*0290*/  MOV R27, R21 ;  /* 0x00000015001b7202 */ /* 0x000fc40000000f00 */
[----:B------:R-:W-:Y:S02]  /*02a0*/  LEA R23, R2, R7, 0x2 ;  /* 0x0000000702177211 */ /* 0x000fe400078e10ff */
[----:B------:R-:W-:Y:S02]  /*02b0*/  IADD3 R25, PT, PT, -R0, RZ, RZ ;  /* 0x000000ff00197210 */ /* 0x000fe40007ffe1ff */
[----:B------:R-:W-:-:S07]  /*02c0*/  LEA R20, R3, R22, 0x6 ;  /* 0x0000001603147211 */ /* 0x000fce00078e30ff */
.L_x_2:
[----:B------:R-:W0:Y:S08]  /*02d0*/  LDC.64 R16, c[0x0][0x380] ;  /* 0x0000e000ff107b82 */ /* 0x000e300000000a00 */
[----:B------:R-:W1:Y:S01]  /*02e0*/  LDC.64 R18, c[0x0][0x388] ;  /* 0x0000e200ff127b82 */ /* 0x000e620000000a00 */
[----:B0-----:R-:W-:-:S05]  /*02f0*/  IMAD.WIDE R16, R27, 0x4, R16 ;  /* 0x000000041b107825 */ /* 0x001fca00078e0210 */
[----:B------:R-:W2:Y:S01]  /*0300*/  LDG.E R10, desc[UR8][R16.64] ;  /* 0x00000008100a7981 */ /* 0x000ea2000c1e1900 */
[----:B-1----:R-:W-:-:S05]  /*0310*/  IMAD.WIDE.U32 R8, R24, 0x4, R18 ;  /* 0x0000000418087825 */ /* 0x002fca00078e0012 */
[----:B------:R-:W3:Y:S04]  /*0320*/  LDG.E R35, desc[UR8][R8.64] ;  /* 0x0000000808237981 */ /* 0x000ee8000c1e1900 */
[----:B--2---:R-:W-:Y:S04]  /*0330*/  STS [R23], R10 ;  /* 0x0000000a17007388 */ /* 0x004fe80000000800 */
[----:B---3--:R-:W-:Y:S01]  /*0340*/  STS [R20], R35 ;  /* 0x0000002314007388 */ /* 0x008fe20000000800 */
[----:B------:R-:W-:Y:S06]  /*0350*/  BAR.SYNC.DEFER_BLOCKING 0x0 ;  /* 0x0000000000007b1d */ /* 0x000fec0000010000 */
[----:B------:R-:W-:Y:S04]  /*0360*/  LDS R11, [R22] ;  /* 0x00000000160b7984 */ /* 0x000fe80000000800 */
[----:B------:R-:W0:Y:S04]  /*0370*/  LDS.128 R12, [R7] ;  /* 0x00000000070c7984 */ /* 0x000e280000000c00 */
[----:B------:R-:W1:Y:S04]  /*0380*/  LDS R37, [R22+0x40] ;  /* 0x0000400016257984 */ /* 0x000e680000000800 */
[----:B------:R-:W2:Y:S01]  /*0390*/  LDS R33, [R22+0x80] ;  /* 0x0000800016217984 */ /* 0x000ea20000000800 */
[----:B0-----:R-:W-:-:S03]  /*03a0*/  FFMA R32, R12, R11, R31 ;  /* 0x0000000b0c207223 */ /* 0x001fc6000000001f */
[----:B------:R-:W0:Y:S01]  /*03b0*/  LDS R12, [R22+0xc0] ;  /* 0x0000c000160c7984 */ /* 0x000e220000000800 */
[----:B-1----:R-:W-:-:S03]  /*03c0*/  FFMA R34, R37, R13, R32 ;  /* 0x0000000d25227223 */ /* 0x002fc60000000020 */
[----:B------:R-:W-:Y:S04]  /*03d0*/  LDS R13, [R22+0x100] ;  /* 0x00010000160d7984 */ /* 0x000fe80000000800 */
[----:B------:R-:W1:Y:S04]  /*03e0*/  LDS.128 R8, [R7+0x10] ;  /* 0x0000100007087984 */ /* 0x000e680000000c00 */
[----:B------:R-:W3:Y:S04]  /*03f0*/  LDS R32, [R22+0x140] ;  /* 0x0001400016207984 */ /* 0x000ee80000000800 */
[----:B------:R-:W4:Y:S01]  /*0400*/  LDS R31, [R22+0x180] ;  /* 0x00018000161f7984 */ /* 0x000f220000000800 */
[----:B--2---:R-:W-:-:S03]  /*0410*/  FFMA R33, R33, R14, R34 ;  /* 0x0000000e21217223 */ /* 0x004fc60000000022 */
[----:B------:R-:W-:Y:S04]  /*0420*/  LDS R37, [R22+0x340] ;  /* 0x0003400016257984 */ /* 0x000fe80000000800 */
[----:B------:R-:W-:Y:S01]  /*0430*/  LDS R34, [R22+0x3c0] ;  /* 0x0003c00016227984 */ /* 0x000fe20000000800 */
[----:B0-----:R-:W-:-:S03]  /*0440*/  FFMA R15, R12, R15, R33 ;  /* 0x0000000f0c0f7223 */ /* 0x001fc60000000021 */
[----:B------:R-:W-:Y:S01]  /*0450*/  LDS R33, [R22+0x240] ;  /* 0x0002400016217984 */ /* 0x000fe20000000800 */
[----:B-1----:R-:W-:-:S03]  /*0460*/  FFMA R13, R8, R13, R15 ;  /* 0x0000000d080d7223 */ /* 0x002fc6000000000f */
[----:B------:R-:W0:Y:S01]  /*0470*/  LDS R8, [R22+0x1c0] ;  /* 0x0001c00016087984 */ /* 0x000e220000000800 */
[----:B---3--:R-:W-:-:S03]  /*0480*/  FFMA R32, R32, R9, R13 ;  /* 0x0000000920207223 */ /* 0x008fc6000000000d */
[----:B------:R-:W-:Y:S04]  /*0490*/  LDS R9, [R22+0x200] ;  /* 0x0002000016097984 */ /* 0x000fe80000000800 */
[----:B------:R-:W1:Y:S01]  /*04a0*/  LDS.128 R12, [R7+0x20] ;  /* 0x00002000070c7984 */ /* 0x000e620000000c00 */
[----:B----4-:R-:W-:-:S03]  /*04b0*/  FFMA R31, R31, R10, R32 ;  /* 0x0000000a1f1f7223 */ /* 0x010fc60000000020 */
[----:B------:R-:W2:Y:S04]  /*04c0*/  LDS R32, [R22+0x280] ;  /* 0x0002800016207984 */ /* 0x000ea80000000800 */
[----:B------:R-:W3:Y:S01]  /*04d0*/  LDS R10, [R22+0x2c0] ;  /* 0x0002c000160a7984 */ /* 0x000ee20000000800 */
[----:B0-----:R-:W-:-:S03]  /*04e0*/  FFMA R11, R8, R11, R31 ;  /* 0x0000000b080b7223 */ /* 0x001fc6000000001f */
[----:B------:R-:W-:Y:S01]  /*04f0*/  LDS R31, [R22+0x380] ;  /* 0x00038000161f7984 */ /* 0x000fe20000000800 */
[----:B-1----:R-:W-:-:S03]  /*0500*/  FFMA R12, R12, R9, R11 ;  /* 0x000000090c0c7223 */ /* 0x002fc6000000000b */
[----:B------:R-:W-:Y:S01]  /*0510*/  LDS R9, [R22+0x300] ;  /* 0x0003000016097984 */ /* 0x000fe20000000800 */
[----:B------:R-:W-:-:S04]  /*0520*/  FFMA R13, R33, R13, R12 ;  /* 0x0000000d210d7223 */ /* 0x000fc8000000000c */
[----:B--2---:R-:W-:-:S04]  /*0530*/  FFMA R13, R32, R14, R13 ;  /* 0x0000000e200d7223 */ /* 0x004fc8000000000d */
[----:B---3--:R-:W-:Y:S02]  /*0540*/  FFMA R11, R10, R15, R13 ;  /* 0x0000000f0a0b7223 */ /* 0x008fe4000000000d */
[----:B------:R-:W0:Y:S01]  /*0550*/  LDS.128 R12, [R7+0x30] ;  /* 0x00003000070c7984 */ /* 0x000e220000000c00 */
[----:B------:R-:W-:Y:S01]  /*0560*/  IMAD.WIDE.U32 R32, R26, 0x4, R18 ;  /* 0x000000041a207825 */ /* 0x000fe200078e0012 */
[----:B------:R-:W-:Y:S06]  /*0570*/  BAR.SYNC.DEFER_BLOCKING 0x0 ;  /* 0x0000000000007b1d */ /* 0x000fec0000010000 */
[----:B------:R-:W2:Y:S04]  /*0580*/  LDG.E R33, desc[UR8][R32.64] ;  /* 0x0000000820217981 */ /* 0x000ea8000c1e1900 */
[----:B------:R-:W3:Y:S01]  /*0590*/  LDG.E R32, desc[UR8][R16.64+0x40] ;  /* 0x0000400810207981 */ /* 0x000ee2000c1e1900 */
[----:B0-----:R-:W-:-:S04]  /*05a0*/  FFMA R12, R12, R9, R11 ;  /* 0x000000090c0c7223 */ /* 0x001fc8000000000b */
[----:B------:R-:W-:-:S04]  /*05b0*/  FFMA R36, R37, R13, R12 ;  /* 0x0000000d25247223 */ /* 0x000fc8000000000c */
[----:B------:R-:W-:-:S04]  /*05c0*/  FFMA R31, R31, R14, R36 ;  /* 0x0000000e1f1f7223 */ /* 0x000fc80000000024 */
[----:B------:R-:W-:Y:S01]  /*05d0*/  FFMA R15, R34, R15, R31 ;  /* 0x0000000f220f7223 */ /* 0x000fe2000000001f */
[----:B---3--:R-:W-:Y:S04]  /*05e0*/  STS [R23], R32 ;  /* 0x0000002017007388 */ /* 0x008fe80000000800 */
[----:B--2---:R-:W-:Y:S01]  /*05f0*/  STS [R20], R33 ;  /* 0x0000002114007388 */ /* 0x004fe20000000800 */
[----:B------:R-:W-:Y:S06]  /*0600*/  BAR.SYNC.DEFER_BLOCKING 0x0 ;  /* 0x0000000000007b1d */ /* 0x000fec0000010000 */
[----:B------:R-:W-:Y:S04]  /*0610*/  LDS R35, [R22] ;  /* 0x0000000016237984 */ /* 0x000fe80000000800 */
[----:B------:R-:W0:Y:S04]  /*0620*/  LDS.128 R8, [R7] ;  /* 0x0000000007087984 */ /* 0x000e280000000c00 */
[----:B------:R-:W1:Y:S04]  /*0630*/  LDS R12, [R22+0x40] ;  /* 0x00004000160c7984 */ /* 0x000e680000000800 */
[----:B------:R-:W2:Y:S04]  /*0640*/  LDS R31, [R22+0x80] ;  /* 0x00008000161f7984 */ /* 0x000ea80000000800 */
[----:B------:R-:W-:Y:S04]  /*0650*/  LDS R32, [R22+0x140] ;  /* 0x0001400016207984 */ /* 0x000fe80000000800 */
[----:B------:R-:W-:Y:S04]  /*0660*/  LDS R33, [R22+0x180] ;  /* 0x0001800016217984 */ /* 0x000fe80000000800 */
[----:B------:R-:W-:Y:S01]  /*0670*/  LDS R37, [R22+0x340] ;  /* 0x0003400016257984 */ /* 0x000fe20000000800 */
[----:B0-----:R-:W-:-:S03]  /*0680*/  FFMA R15, R8, R35, R15 ;  /* 0x00000023080f7223 */ /* 0x001fc6000000000f */
[----:B------:R-:W0:Y:S01]  /*0690*/  LDS R8, [R22+0xc0] ;  /* 0x0000c00016087984 */ /* 0x000e220000000800 */
[----:B-1----:R-:W-:-:S03]  /*06a0*/  FFMA R34, R12, R9, R15 ;  /* 0x000000090c227223 */ /* 0x002fc6000000000f */
[----:B------:R-:W-:Y:S04]  /*06b0*/  LDS R9, [R22+0x100] ;  /* 0x0001000016097984 */ /* 0x000fe80000000800 */
[----:B------:R-:W1:Y:S01]  /*06c0*/  LDS.128 R12, [R7+0x10] ;  /* 0x00001000070c7984 */ /* 0x000e620000000c00 */
[----:B--2---:R-:W-:-:S03]  /*06d0*/  FFMA R31, R31, R10, R34 ;  /* 0x0000000a1f1f7223 */ /* 0x004fc60000000022 */
[----:B------:R-:W-:Y:S01]  /*06e0*/  LDS R34, [R22+0x3c0] ;  /* 0x0003c00016227984 */ /* 0x000fe20000000800 */
[----:B0-----:R-:W-:-:S03]  /*06f0*/  FFMA R11, R8, R11, R31 ;  /* 0x0000000b080b7223 */ /* 0x001fc6000000001f */
[----:B------:R-:W-:Y:S01]  /*0700*/  LDS R31, [R22+0x240] ;  /* 0x00024000161f7984 */ /* 0x000fe20000000800 */
[----:B-1----:R-:W-:-:S03]  /*0710*/  FFMA R9, R12, R9, R11 ;  /* 0x000000090c097223 */ /* 0x002fc6000000000b */
[----:B------:R-:W0:Y:S01]  /*0720*/  LDS R12, [R22+0x1c0] ;  /* 0x0001c000160c7984 */ /* 0x000e220000000800 */
[----:B------:R-:W-:-:S03]  /*0730*/  FFMA R32, R32, R13, R9 ;  /* 0x0000000d20207223 */ /* 0x000fc60000000009 */
[----:B------:R-:W-:Y:S04]  /*0740*/  LDS R13, [R22+0x200] ;  /* 0x00020000160d7984 */ /* 0x000fe80000000800 */
[----:B------:R-:W1:Y:S01]  /*0750*/  LDS.128 R8, [R7+0x20] ;  /* 0x0000200007087984 */ /* 0x000e620000000c00 */
[----:B------:R-:W-:-:S03]  /*0760*/  FFMA R33, R33, R14, R32 ;  /* 0x0000000e21217223 */ /* 0x000fc60000000020 */
[----:B------:R-:W2:Y:S04]  /*0770*/  LDS R32, [R22+0x280] ;  /* 0x0002800016207984 */ /* 0x000ea80000000800 */
[----:B------:R-:W3:Y:S01]  /*0780*/  LDS R14, [R22+0x2c0] ;  /* 0x0002c000160e7984 */ /* 0x000ee20000000800 */
[----:B0-----:R-:W-:-:S04]  /*0790*/  FFMA R15, R12, R15, R33 ;  /* 0x0000000f0c0f7223 */ /* 0x001fc80000000021 */
[----:B-1----:R-:W-:-:S04]  /*07a0*/  FFMA R8, R8, R13, R15 ;  /* 0x0000000d08087223 */ /* 0x002fc8000000000f */
[----:B------:R-:W-:Y:S02]  /*07b0*/  FFMA R9, R31, R9, R8 ;  /* 0x000000091f097223 */ /* 0x000fe40000000008 */
[----:B------:R-:W-:Y:S02]  /*07c0*/  LDS R31, [R22+0x380] ;  /* 0x00038000161f7984 */ /* 0x000fe40000000800 */
[----:B--2---:R-:W-:Y:S02]  /*07d0*/  FFMA R13, R32, R10, R9 ;  /* 0x0000000a200d7223 */ /* 0x004fe40000000009 */
[----:B------:R-:W-:Y:S02]  /*07e0*/  LDS R9, [R22+0x300] ;  /* 0x0003000016097984 */ /* 0x000fe40000000800 */
        /* <DEDUP_REMOVED lines=10> */
[----:B------:R-:W-:Y:S01]  /*0890*/  IMAD.WIDE.U32 R18, R30, 0x4, R18 ;  /* 0x000000041e127825 */ /* 0x000fe200078e0012 */
        /* <DEDUP_REMOVED lines=8> */
[----:B------:R-:W-:Y:S01]  /*0920*/  LDS R34, [R22+0x340] ;  /* 0x0003400016227984 */ /* 0x000fe20000000800 */
[----:B0-----:R-:W-:-:S03]  /*0930*/  FFMA R15, R8, R35, R15 ;  /* 0x00000023080f7223 */ /* 0x001fc6000000000f */
[----:B------:R-:W0:Y:S01]  /*0940*/  LDS R35, [R22+0xc0] ;  /* 0x0000c00016237984 */ /* 0x000e220000000800 */
[----:B-1----:R-:W-:-:S03]  /*0950*/  FFMA R32, R12, R9, R15 ;  /* 0x000000090c207223 */ /* 0x002fc6000000000f */
[----:B------:R-:W-:Y:S04]  /*0960*/  LDS R9, [R22+0x100] ;  /* 0x0001000016097984 */ /* 0x000fe80000000800 */
[----:B------:R-:W1:Y:S04]  /*0970*/  LDS.128 R12, [R7+0x10] ;  /* 0x00001000070c7984 */ /* 0x000e680000000c00 */
[----:B------:R-:W3:Y:S01]  /*0980*/  LDS R8, [R22+0x140] ;  /* 0x0001400016087984 */ /* 0x000ee20000000800 */
[----:B--2---:R-:W-:-:S03]  /*0990*/  FFMA R10, R31, R10, R32 ;  /* 0x0000000a1f0a7223 */ /* 0x004fc60000000020 */
[----:B------:R-:W2:Y:S01]  /*09a0*/  LDS R31, [R22+0x180] ;  /* 0x00018000161f7984 */ /* 0x000ea20000000800 */
[----:B0-----:R-:W-:-:S03]  /*09b0*/  FFMA R11, R35, R11, R10 ;  /* 0x0000000b230b7223 */ /* 0x001fc6000000000a */
[----:B------:R-:W-:Y:S01]  /*09c0*/  LDS R35, [R22+0x240] ;  /* 0x0002400016237984 */ /* 0x000fe20000000800 */
[----:B-1----:R-:W-:-:S03]  /*09d0*/  FFMA R9, R12, R9, R11 ;  /* 0x000000090c097223 */ /* 0x002fc6000000000b */
[----:B------:R-:W0:Y:S01]  /*09e0*/  LDS R12, [R22+0x1c0] ;  /* 0x0001c000160c7984 */ /* 0x000e220000000800 */
[----:B---3--:R-:W-:-:S03]  /*09f0*/  FFMA R32, R8, R13, R9 ;  /* 0x0000000d08207223 */ /* 0x008fc60000000009 */
[----:B------:R-:W1:Y:S04]  /*0a00*/  LDS.128 R8, [R7+0x20] ;  /* 0x0000200007087984 */ /* 0x000e680000000c00 */
[----:B------:R-:W3:Y:S01]  /*0a10*/  LDS R13, [R22+0x280] ;  /* 0x00028000160d7984 */ /* 0x000ee20000000800 */
[----:B--2---:R-:W-:-:S03]  /*0a20*/  FFMA R31, R31, R14, R32 ;  /* 0x0000000e1f1f7223 */ /* 0x004fc60000000020 */
[----:B------:R-:W-:Y:S01]  /*0a30*/  LDS R32, [R22+0x3c0] ;  /* 0x0003c00016207984 */ /* 0x000fe20000000800 */
[----:B0-----:R-:W-:-:S04]  /*0a40*/  FFMA R15, R12, R15, R31 ;  /* 0x0000000f0c0f7223 */ /* 0x001fc8000000001f */
[----:B-1----:R-:W-:Y:S02]  /*0a50*/  FFMA R8, R8, R33, R15 ;  /* 0x0000002108087223 */ /* 0x002fe4000000000f */
[----:B------:R-:W-:Y:S02]  /*0a60*/  LDS R33, [R22+0x380] ;  /* 0x0003800016217984 */ /* 0x000fe40000000800 */
[----:B------:R-:W-:Y:S02]  /*0a70*/  FFMA R12, R35, R9, R8 ;  /* 0x00000009230c7223 */ /* 0x000fe40000000008 */
[----:B------:R-:W0:Y:S02]  /*0a80*/  LDS R8, [R22+0x2c0] ;  /* 0x0002c00016087984 */ /* 0x000e240000000800 */
[----:B---3--:R-:W-:Y:S02]  /*0a90*/  FFMA R9, R13, R10, R12 ;  /* 0x0000000a0d097223 */ /* 0x008fe4000000000c */
[----:B------:R-:W-:Y:S04]  /*0aa0*/  LDS R35, [R22+0x300] ;  /* 0x0003000016237984 */ /* 0x000fe80000000800 */
[----:B------:R-:W1:Y:S01]  /*0ab0*/  LDS.128 R12, [R7+0x30] ;  /* 0x00003000070c7984 */ /* 0x000e620000000c00 */
[----:B------:R-:W-:Y:S06]  /*0ac0*/  BAR.SYNC.DEFER_BLOCKING 0x0 ;  /* 0x0000000000007b1d */ /* 0x000fec0000010000 */
[----:B------:R0:W2:Y:S04]  /*0ad0*/  LDG.E R16, desc[UR8][R16.64+0xc0] ;  /* 0x0000c00810107981 */ /* 0x0000a8000c1e1900 */
[----:B------:R-:W3:Y:S01]  /*0ae0*/  LDG.E R19, desc[UR8][R18.64] ;  /* 0x0000000812137981 */ /* 0x000ee2000c1e1900 */
[----:B0-----:R-:W-:-:S04]  /*0af0*/  FFMA R17, R8, R11, R9 ;  /* 0x0000000b08117223 */ /* 0x001fc80000000009 */
[----:B-1----:R-:W-:-:S04]  /*0b00*/  FFMA R35, R12, R35, R17 ;  /* 0x000000230c237223 */ /* 0x002fc80000000011 */
[----:B------:R-:W-:-:S04]  /*0b10*/  FFMA R34, R34, R13, R35 ;  /* 0x0000000d22227223 */ /* 0x000fc80000000023 */
[----:B------:R-:W-:-:S04]  /*0b20*/  FFMA R33, R33, R14, R34 ;  /* 0x0000000e21217223 */ /* 0x000fc80000000022 */
[----:B------:R-:W-:Y:S01]  /*0b30*/  FFMA R17, R32, R15, R33 ;  /* 0x0000000f20117223 */ /* 0x000fe20000000021 */
[----:B------:R-:W-:-:S04]  /*0b40*/  IADD3 R25, PT, PT, R25, 0x4, RZ ;  /* 0x0000000419197810 */ /* 0x000fc80007ffe0ff */
[----:B------:R-:W-:Y:S02]  /*0b50*/  ISETP.NE.AND P0, PT, R25, RZ, PT ;  /* 0x000000ff1900720c */ /* 0x000fe40003f05270 */
[----:B------:R-:W-:Y:S02]  /*0b60*/  IADD3 R27, PT, PT, R27, 0x40, RZ ;  /* 0x000000401b1b7810 */ /* 0x000fe40007ffe0ff */
[C---:B------:R-:W-:Y:S02]  /*0b70*/  LEA R30, R5.reuse, R30, 0x6 ;  /* 0x0000001e051e7211 */ /* 0x040fe400078e30ff */
[C---:B------:R-:W-:Y:S02]  /*0b80*/  LEA R28, R5.reuse, R28, 0x6 ;  /* 0x0000001c051c7211 */ /* 0x040fe400078e30ff */
[C---:B------:R-:W-:Y:S02]  /*0b90*/  LEA R26, R5.reuse, R26, 0x6 ;  /* 0x0000001a051a7211 */ /* 0x040fe400078e30ff */
[----:B------:R-:W-:Y:S01]  /*0ba0*/  LEA R24, R5, R24, 0x6 ;  /* 0x0000001805187211 */ /* 0x000fe200078e30ff */
[----:B--2---:R-:W-:Y:S04]  /*0bb0*/  STS [R23], R16 ;  /* 0x0000001017007388 */ /* 0x004fe80000000800 */
[----:B---3--:R-:W-:Y:S01]  /*0bc0*/  STS [R20], R19 ;  /* 0x0000001314007388 */ /* 0x008fe20000000800 */
[----:B------:R-:W-:Y:S06]  /*0bd0*/  BAR.SYNC.DEFER_BLOCKING 0x0 ;  /* 0x0000000000007b1d */ /* 0x000fec0000010000 */
[----:B------:R-:W-:Y:S04]  /*0be0*/  LDS R31, [R22] ;  /* 0x00000000161f7984 */ /* 0x000fe80000000800 */
[----:B------:R-:W0:Y:S04]  /*0bf0*/  LDS.128 R8, [R7] ;  /* 0x0000000007087984 */ /* 0x000e280000000c00 */
[----:B------:R-:W1:Y:S04]  /*0c00*/  LDS R36, [R22+0x40] ;  /* 0x0000400016247984 */ /* 0x000e680000000800 */
[----:B------:R-:W2:Y:S04]  /*0c10*/  LDS R37, [R22+0x80] ;  /* 0x0000800016257984 */ /* 0x000ea80000000800 */
[----:B------:R-:W3:Y:S04]  /*0c20*/  LDS R34, [R22+0xc0] ;  /* 0x0000c00016227984 */ /* 0x000ee80000000800 */
[----:B------:R-:W-:Y:S04]  /*0c30*/  LDS R33, [R22+0x100] ;  /* 0x0001000016217984 */ /* 0x000fe80000000800 */
[----:B------:R-:W4:Y:S04]  /*0c40*/  LDS.128 R12, [R7+0x10] ;  /* 0x00001000070c7984 */ /* 0x000f280000000c00 */
[----:B------:R-:W5:Y:S04]  /*0c50*/  LDS R32, [R22+0x140] ;  /* 0x0001400016207984 */ /* 0x000f680000000800 */
[----:B------:R-:W5:Y:S01]  /*0c60*/  LDS R35, [R22+0x180] ;  /* 0x0001800016237984 */ /* 0x000f620000000800 */
[----:B0-----:R-:W-:-:S03]  /*0c70*/  FFMA R17, R8, R31, R17 ;  /* 0x0000001f08117223 */ /* 0x001fc60000000011 */
[----:B------:R-:W0:Y:S01]  /*0c80*/  LDS R8, [R22+0x1c0] ;  /* 0x0001c00016087984 */ /* 0x000e220000000800 */
[----:B-1----:R-:W-:-:S03]  /*0c90*/  FFMA R36, R36, R9, R17 ;  /* 0x0000000924247223 */ /* 0x002fc60000000011 */
[----:B------:R-:W-:Y:S04]  /*0ca0*/  LDS R31, [R22+0x200] ;  /* 0x00020000161f7984 */ /* 0x000fe80000000800 */
[----:B------:R-:W1:Y:S01]  /*0cb0*/  LDS.128 R16, [R7+0x20] ;  /* 0x0000200007107984 */ /* 0x000e620000000c00 */
[----:B--2---:R-:W-:-:S04]  /*0cc0*/  FFMA R37, R37, R10, R36 ;  /* 0x0000000a25257223 */ /* 0x004fc80000000024 */
[----:B---3--:R-:W-:-:S04]  /*0cd0*/  FFMA R11, R34, R11, R37 ;  /* 0x0000000b220b7223 */ /* 0x008fc80000000025 */
[----:B----4-:R-:W-:Y:S02]  /*0ce0*/  FFMA R11, R12, R33, R11 ;  /* 0x000000210c0b7223 */ /* 0x010fe4000000000b */
[----:B------:R-:W2:Y:S02]  /*0cf0*/  LDS R12, [R22+0x240] ;  /* 0x00024000160c7984 */ /* 0x000ea40000000800 */
[----:B-----5:R-:W-:Y:S02]  /*0d00*/  FFMA R32, R32, R13, R11 ;  /* 0x0000000d20207223 */ /* 0x020fe4000000000b */
[----:B------:R-:W3:Y:S02]  /*0d10*/  LDS R13, [R22+0x280] ;  /* 0x00028000160d7984 */ /* 0x000ee40000000800 */
[----:B------:R-:W-:Y:S02]  /*0d20*/  FFMA R35, R35, R14, R32 ;  /* 0x0000000e23237223 */ /* 0x000fe40000000020 */
[----:B------:R-:W4:Y:S04]  /*0d30*/  LDS R14, [R22+0x2c0] ;  /* 0x0002c000160e7984 */ /* 0x000f280000000800 */
[----:B------:R-:W-:Y:S01]  /*0d40*/  LDS R32, [R22+0x340] ;  /* 0x0003400016207984 */ /* 0x000fe20000000800 */
[----:B0-----:R-:W-:-:S03]  /*0d50*/  FFMA R35, R8, R15, R35 ;  /* 0x0000000f08237223 */ /* 0x001fc60000000023 */
[----:B------:R-:W-:Y:S04]  /*0d60*/  LDS R15, [R22+0x300] ;  /* 0x00030000160f7984 */ /* 0x000fe80000000800 */
[----:B------:R-:W0:Y:S01]  /*0d70*/  LDS.128 R8, [R7+0x30] ;  /* 0x0000300007087984 */ /* 0x000e220000000c00 */
[----:B-1----:R-:W-:-:S03]  /*0d80*/  FFMA R35, R16, R31, R35 ;  /* 0x0000001f10237223 */ /* 0x002fc60000000023 */
[----:B------:R-:W1:Y:S04]  /*0d90*/  LDS R31, [R22+0x380] ;  /* 0x00038000161f7984 */ /* 0x000e680000000800 */
[----:B------:R-:W5:Y:S01]  /*0da0*/  LDS R16, [R22+0x3c0] ;  /* 0x0003c00016107984 */ /* 0x000f620000000800 */
[----:B--2---:R-:W-:-:S04]  /*0db0*/  FFMA R12, R12, R17, R35 ;  /* 0x000000110c0c7223 */ /* 0x004fc80000000023 */
[----:B---3--:R-:W-:-:S04]  /*0dc0*/  FFMA R13, R13, R18, R12 ;  /* 0x000000120d0d7223 */ /* 0x008fc8000000000c */
[----:B----4-:R-:W-:-:S04]  /*0dd0*/  FFMA R13, R14, R19, R13 ;  /* 0x000000130e0d7223 */ /* 0x010fc8000000000d */
[----:B0-----:R-:W-:-:S04]  /*0de0*/  FFMA R13, R8, R15, R13 ;  /* 0x0000000f080d7223 */ /* 0x001fc8000000000d */
[----:B------:R-:W-:-:S04]  /*0df0*/  FFMA R32, R32, R9, R13 ;  /* 0x0000000920207223 */ /* 0x000fc8000000000d */
[----:B-1----:R-:W-:-:S04]  /*0e00*/  FFMA R31, R31, R10, R32 ;  /* 0x0000000a1f1f7223 */ /* 0x002fc80000000020 */
[----:B-----5:R-:W-:Y:S01]  /*0e10*/  FFMA R31, R16, R11, R31 ;  /* 0x0000000b101f7223 */ /* 0x020fe2000000001f */
[----:B------:R-:W-:Y:S06]  /*0e20*/  BAR.SYNC.DEFER_BLOCKING 0x0 ;  /* 0x0000000000007b1d */ /* 0x000fec0000010000 */
[----:B------:R-:W-:Y:S05]  /*0e30*/  @P0 BRA `(.L_x_2) ;  /* 0xfffffff400240947 */ /* 0x000fea000383ffff */
.L_x_1:
[----:B------:R-:W-:-:S13]  /*0e40*/  LOP3.LUT P0, R8, R29, 0x3, RZ, 0xc0, !PT ;  /* 0x000000031d087812 */ /* 0x000fda000780c0ff */
[----:B------:R-:W-:Y:S05]  /*0e50*/  @!P0 BRA `(.L_x_0) ;  /* 0x00000008007c8947 */ /* 0x000fea0003800000 */
[----:B------:R-:W-:Y:S02]  /*0e60*/  ISETP.NE.AND P0, PT, R8, 0x1, PT ;  /* 0x000000010800780c */ /* 0x000fe40003f05270 */
[----:B------:R-:W-:-:S04]  /*0e70*/  LOP3.LUT R29, R29, 0x1, RZ, 0xc0, !PT ;  /* 0x000000011d1d7812 */ /* 0x000fc800078ec0ff */
[----:B------:R-:W-:-:S07]  /*0e80*/  ISETP.NE.U32.AND P1, PT, R29, 0x1, PT ;  /* 0x000000011d00780c */ /* 0x000fce0003f25070 */
[----:B------:R-:W-:Y:S06]  /*0e90*/  @!P0 BRA `(.L_x_3) ;  /* 0x0000000400908947 */ /* 0x000fec0003800000 */
[----:B------:R-:W0:Y:S01]  /*0ea0*/  LDC.64 R22, c[0x0][0x380] ;  /* 0x0000e000ff167b82 */ /* 0x000e220000000a00 */
[C---:B------:R-:W-:Y:S02]  /*0eb0*/  LEA R18, R0.reuse, R3, 0x4 ;  /* 0x0000000300127211 */ /* 0x040fe400078e20ff */
[----:B------:R-:W-:-:S03]  /*0ec0*/  LEA R9, R0, R21, 0x4 ;  /* 0x0000001500097211 */ /* 0x000fc600078e20ff */
[----:B------:R-:W-:Y:S02]  /*0ed0*/  IMAD R13, R18, R5, R4 ;  /* 0x00000005120d7224 */ /* 0x000fe400078e0204 */
[----:B------:R-:W1:Y:S01]  /*0ee0*/  LDC.64 R16, c[0x0][0x388] ;  /* 0x0000e200ff107b82 */ /* 0x000e620000000a00 */
[----:B0-----:R-:W-:-:S05]  /*0ef0*/  IMAD.WIDE R22, R9, 0x4, R22 ;  /* 0x0000000409167825 */ /* 0x001fca00078e0216 */
[----:B------:R-:W2:Y:S01]  /*0f00*/  LDG.E R19, desc[UR8][R22.64] ;  /* 0x0000000816137981 */ /* 0x000ea2000c1e1900 */
[----:B-1----:R-:W-:-:S05]  /*0f10*/  IMAD.WIDE.U32 R12, R13, 0x4, R16 ;  /* 0x000000040d0c7825 */ /* 0x002fca00078e0010 */
[----:B------:R-:W3:Y:S01]  /*0f20*/  LDG.E R25, desc[UR8][R12.64] ;  /* 0x000000080c197981 */ /* 0x000ee2000c1e1900 */
[----:B------:R-:W-:-:S04]  /*0f30*/  UIADD3 UR5, UPT, UPT, UR4, 0x400, URZ ;  /* 0x0000040004057890 */ /* 0x000fc8000fffe0ff */
[----:B------:R-:W-:Y:S01]  /*0f40*/  ULEA UR5, UR6, UR5, 0x18 ;  /* 0x0000000506057291 */ /* 0x000fe2000f8ec0ff */
[----:B------:R-:W-:-:S05]  /*0f50*/  LEA R30, R2, R7, 0x2 ;  /* 0x00000007021e7211 */ /* 0x000fca00078e10ff */
[----:B------:R-:W-:-:S04]  /*0f60*/  LEA R20, R2, UR5, 0x2 ;  /* 0x0000000502147c11 */ /* 0x000fc8000f8e10ff */
[----:B------:R-:W-:Y:S02]  /*0f70*/  LEA R32, R3, R20, 0x6 ;  /* 0x0000001403207211 */ /* 0x000fe400078e30ff */
[----:B------:R-:W-:Y:S01]  /*0f80*/  IADD3 R18, PT, PT, R18, 0x10, RZ ;  /* 0x0000001012127810 */ /* 0x000fe20007ffe0ff */
        /* <DEDUP_REMOVED lines=11> */
[----:B------:R-:W5:Y:S04]  /*1040*/  LDS R19, [R20+0x180] ;  /* 0x0001800014137984 */ /* 0x000f680000000800 */
[----:B------:R-:W5:Y:S04]  /*1050*/  LDS R24, [R20+0x1c0] ;  /* 0x0001c00014187984 */ /* 0x000f680000000800 */
[----:B------:R-:W-:Y:S01]  /*1060*/  LDS R36, [R20+0x240] ;  /* 0x0002400014247984 */ /* 0x000fe20000000800 */
[----:B0-----:R-:W-:-:S03]  /*1070*/  FFMA R8, R8, R27, R31 ;  /* 0x0000001b08087223 */ /* 0x001fc6000000001f */
[----:B------:R-:W-:Y:S01]  /*1080*/  LDS R27, [R20+0x200] ;  /* 0x00020000141b7984 */ /* 0x000fe20000000800 */
[----:B-1----:R-:W-:-:S03]  /*1090*/  FFMA R9, R29, R9, R8 ;  /* 0x000000091d097223 */ /* 0x002fc60000000008 */
[----:B------:R-:W-:Y:S01]  /*10a0*/  LDS R29, [R20+0x300] ;  /* 0x00030000141d7984 */ /* 0x000fe20000000800 */
[----:B--2---:R-:W-:-:S03]  /*10b0*/  FFMA R10, R28, R10, R9 ;  /* 0x0000000a1c0a7223 */ /* 0x004fc60000000009 */
[----:B------:R-:W-:Y:S01]  /*10c0*/  LDS R31, [R20+0x380] ;  /* 0x00038000141f7984 */ /* 0x000fe20000000800 */
[----:B---3--:R-:W-:-:S03]  /*10d0*/  FFMA R11, R33, R11, R10 ;  /* 0x0000000b210b7223 */ /* 0x008fc6000000000a */
[----:B------:R-:W-:Y:S04]  /*10e0*/  LDS R33, [R20+0x280] ;  /* 0x0002800014217984 */ /* 0x000fe80000000800 */
[----:B------:R-:W-:Y:S01]  /*10f0*/  LDS R28, [R20+0x3c0] ;  /* 0x0003c000141c7984 */ /* 0x000fe20000000800 */
[----:B----4-:R-:W-:-:S03]  /*1100*/  FFMA R11, R12, R34, R11 ;  /* 0x000000220c0b7223 */ /* 0x010fc6000000000b */
[----:B------:R-:W-:Y:S01]  /*1110*/  LDS R34, [R20+0x2c0] ;  /* 0x0002c00014227984 */ /* 0x000fe20000000800 */
[----:B-----5:R-:W-:Y:S01]  /*1120*/  FFMA R26, R26, R13, R11 ;  /* 0x0000000d1a1a7223 */ /* 0x020fe2000000000b */
[----:B------:R-:W-:Y:S02]  /*1130*/  IMAD R13, R18, R5, R4 ;  /* 0x00000005120d7224 */ /* 0x000fe400078e0204 */
[----:B------:R-:W0:Y:S01]  /*1140*/  LDS.128 R8, [R7+0x20] ;  /* 0x0000200007087984 */ /* 0x000e220000000c00 */
[----:B------:R-:W-:Y:S01]  /*1150*/  FFMA R19, R19, R14, R26 ;  /* 0x0000000e13137223 */ /* 0x000fe2000000001a */
[----:B------:R-:W-:Y:S02]  /*1160*/  IMAD.WIDE.U32 R12, R13, 0x4, R16 ;  /* 0x000000040d0c7825 */ /* 0x000fe400078e0010 */
[----:B------:R-:W-:Y:S02]  /*1170*/  LDS R26, [R20+0x340] ;  /* 0x00034000141a7984 */ /* 0x000fe40000000800 */
[----:B------:R-:W-:-:S02]  /*1180*/  FFMA R35, R24, R15, R19 ;  /* 0x0000000f18237223 */ /* 0x000fc40000000013 */
[----:B------:R-:W1:Y:S01]  /*1190*/  LDS.128 R16, [R7+0x30] ;  /* 0x0000300007107984 */ /* 0x000e620000000c00 */
[----:B------:R-:W-:Y:S06]  /*11a0*/  BAR.SYNC.DEFER_BLOCKING 0x0 ;  /* 0x0000000000007b1d */ /* 0x000fec0000010000 */
[----:B------:R-:W2:Y:S04]  /*11b0*/  LDG.E R23, desc[UR8][R22.64+0x40] ;  /* 0x0000400816177981 */ /* 0x000ea8000c1e1900 */
[----:B------:R-:W3:Y:S01]  /*11c0*/  LDG.E R37, desc[UR8][R12.64] ;  /* 0x000000080c257981 */ /* 0x000ee2000c1e1900 */
[----:B0-----:R-:W-:-:S04]  /*11d0*/  FFMA R35, R8, R27, R35 ;  /* 0x0000001b08237223 */ /* 0x001fc80000000023 */
[----:B------:R-:W-:-:S04]  /*11e0*/  FFMA R36, R36, R9, R35 ;  /* 0x0000000924247223 */ /* 0x000fc80000000023 */
[----:B------:R-:W-:-:S04]  /*11f0*/  FFMA R33, R33, R10, R36 ;  /* 0x0000000a21217223 */ /* 0x000fc80000000024 */
[----:B------:R-:W-:-:S04]  /*1200*/  FFMA R33, R34, R11, R33 ;  /* 0x0000000b22217223 */ /* 0x000fc80000000021 */
[----:B-1----:R-:W-:-:S04]  /*1210*/  FFMA R29, R16, R29, R33 ;  /* 0x0000001d101d7223 */ /* 0x002fc80000000021 */
[----:B------:R-:W-:-:S04]  /*1220*/  FFMA R26, R26, R17, R29 ;  /* 0x000000111a1a7223 */ /* 0x000fc8000000001d */
[----:B------:R-:W-:-:S04]  /*1230*/  FFMA R31, R31, R18, R26 ;  /* 0x000000121f1f7223 */ /* 0x000fc8000000001a */
[----:B------:R-:W-:Y:S01]  /*1240*/  FFMA R33, R28, R19, R31 ;  /* 0x000000131c217223 */ /* 0x000fe2000000001f */
        /* <DEDUP_REMOVED lines=14> */
[----:B------:R-:W-:Y:S04]  /*1330*/  LDS R31, [R20+0x200] ;  /* 0x00020000141f7984 */ /* 0x000fe80000000800 */
[----:B------:R-:W5:Y:S01]  /*1340*/  LDS.128 R16, [R7+0x20] ;  /* 0x0000200007107984 */ /* 0x000f620000000c00 */
[----:B0-----:R-:W-:-:S03]  /*1350*/  FFMA R25, R12, R25, R33 ;  /* 0x000000190c197223 */ /* 0x001fc60000000021 */
[----:B------:R-:W0:Y:S01]  /*1360*/  LDS R28, [R20+0x240] ;  /* 0x00024000141c7984 */ /* 0x000e220000000800 */
[----:B-1----:R-:W-:-:S03]  /*1370*/  FFMA R24, R24, R13, R25 ;  /* 0x0000000d18187223 */ /* 0x002fc60000000019 */
[----:B------:R-:W1:Y:S01]  /*1380*/  LDS R25, [R20+0x280] ;  /* 0x0002800014197984 */ /* 0x000e620000000800 */
[----:B--2---:R-:W-:-:S03]  /*1390*/  FFMA R27, R27, R14, R24 ;  /* 0x0000000e1b1b7223 */ /* 0x004fc60000000018 */
[----:B------:R-:W2:Y:S01]  /*13a0*/  LDS R24, [R20+0x2c0] ;  /* 0x0002c00014187984 */ /* 0x000ea20000000800 */
[----:B---3--:R-:W-:-:S03]  /*13b0*/  FFMA R33, R22, R15, R27 ;  /* 0x0000000f16217223 */ /* 0x008fc6000000001b */
[----:B------:R-:W-:Y:S04]  /*13c0*/  LDS R27, [R20+0x300] ;  /* 0x00030000141b7984 */ /* 0x000fe80000000800 */
[----:B------:R-:W3:Y:S01]  /*13d0*/  LDS.128 R12, [R7+0x30] ;  /* 0x00003000070c7984 */ /* 0x000ee20000000c00 */
[----:B----4-:R-:W-:-:S03]  /*13e0*/  FFMA R33, R8, R23, R33 ;  /* 0x0000001708217223 */ /* 0x010fc60000000021 */
[----:B------:R-:W4:Y:S04]  /*13f0*/  LDS R22, [R20+0x340] ;  /* 0x0003400014167984 */ /* 0x000f280000000800 */
[----:B------:R-:W4:Y:S01]  /*1400*/  LDS R23, [R20+0x380] ;  /* 0x0003800014177984 */ /* 0x000f220000000800 */
[----:B-----5:R-:W-:-:S03]  /*1410*/  FFMA R30, R30, R9, R33 ;  /* 0x000000091e1e7223 */ /* 0x020fc60000000021 */
[----:B------:R-:W5:Y:S01]  /*1420*/  LDS R8, [R20+0x3c0] ;  /* 0x0003c00014087984 */ /* 0x000f620000000800 */
[----:B------:R-:W-:-:S04]  /*1430*/  FFMA R29, R29, R10, R30 ;  /* 0x0000000a1d1d7223 */ /* 0x000fc8000000001e */
[----:B------:R-:W-:-:S04]  /*1440*/  FFMA R11, R26, R11, R29 ;  /* 0x0000000b1a0b7223 */ /* 0x000fc8000000001d */
[----:B------:R-:W-:-:S04]  /*1450*/  FFMA R11, R16, R31, R11 ;  /* 0x0000001f100b7223 */ /* 0x000fc8000000000b */
[----:B0-----:R-:W-:-:S04]  /*1460*/  FFMA R28, R28, R17, R11 ;  /* 0x000000111c1c7223 */ /* 0x001fc8000000000b */
[----:B-1----:R-:W-:-:S04]  /*1470*/  FFMA R25, R25, R18, R28 ;  /* 0x0000001219197223 */ /* 0x002fc8000000001c */
[----:B--2---:R-:W-:-:S04]  /*1480*/  FFMA R19, R24, R19, R25 ;  /* 0x0000001318137223 */ /* 0x004fc80000000019 */
[----:B---3--:R-:W-:-:S04]  /*1490*/  FFMA R19, R12, R27, R19 ;  /* 0x0000001b0c137223 */ /* 0x008fc80000000013 */
[----:B----4-:R-:W-:-:S04]  /*14a0*/  FFMA R22, R22, R13, R19 ;  /* 0x0000000d16167223 */ /* 0x010fc80000000013 */
[----:B------:R-:W-:-:S04]  /*14b0*/  FFMA R23, R23, R14, R22 ;  /* 0x0000000e17177223 */ /* 0x000fc80000000016 */
[----:B-----5:R-:W-:Y:S01]  /*14c0*/  FFMA R31, R8, R15, R23 ;  /* 0x0000000f081f7223 */ /* 0x020fe20000000017 */
[----:B------:R-:W-:Y:S06]  /*14d0*/  BAR.SYNC.DEFER_BLOCKING 0x0 ;  /* 0x0000000000007b1d */ /* 0x000fec0000010000 */
.L_x_3:
[----:B------:R-:W-:Y:S05]  /*14e0*/  @P1 BRA `(.L_x_0) ;  /* 0x0000000000d81947 */ /* 0x000fea0003800000 */
[----:B------:R-:W0:Y:S01]  /*14f0*/  LDC.64 R8, c[0x0][0x380] ;  /* 0x0000e000ff087b82 */ /* 0x000e220000000a00 */
[C---:B------:R-:W-:Y:S02]  /*1500*/  LEA R10, R0.reuse, R3, 0x4 ;  /* 0x00000003000a7211 */ /* 0x040fe400078e20ff */
[----:B------:R-:W-:-:S03]  /*1510*/  LEA R21, R0, R21, 0x4 ;  /* 0x0000001500157211 */ /* 0x000fc600078e20ff */
[----:B------:R-:W-:Y:S02]  /*1520*/  IMAD R11, R10, R5, R4 ;  /* 0x000000050a0b7224 */ /* 0x000fe400078e0204 */
[----:B------:R-:W1:Y:S01]  /*1530*/  LDC.64 R12, c[0x0][0x388] ;  /* 0x0000e200ff0c7b82 */ /* 0x000e620000000a00 */
[----:B0-----:R-:W-:-:S05]  /*1540*/  IMAD.WIDE R8, R21, 0x4, R8 ;  /* 0x0000000415087825 */ /* 0x001fca00078e0208 */
[----:B------:R-:W2:Y:S01]  /*1550*/  LDG.E R14, desc[UR8][R8.64] ;  /* 0x00000008080e7981 */ /* 0x000ea2000c1e1900 */
[----:B-1----:R-:W-:-:S06]  /*1560*/  IMAD.WIDE.U32 R12, R11, 0x4, R12 ;  /* 0x000000040b0c7825 */ /* 0x002fcc00078e000c */
[----:B------:R-:W3:Y:S01]  /*1570*/  LDG.E R12, desc[UR8][R12.64] ;  /* 0x000000080c0c7981 */ /* 0x000ee2000c1e1900 */
[----:B------:R-:W-:-:S04]  /*1580*/  UIADD3 UR4, UPT, UPT, UR4, 0x400, URZ ;  /* 0x0000040004047890 */ /* 0x000fc8000fffe0ff */
[----:B------:R-:W-:Y:S01]  /*1590*/  ULEA UR4, UR6, UR4, 0x18 ;  /* 0x0000000406047291 */ /* 0x000fe2000f8ec0ff */
[----:B------:R-:W-:-:S05]  /*15a0*/  LEA R15, R2, R7, 0x2 ;  /* 0x00000007020f7211 */ /* 0x000fca00078e10ff */
[----:B------:R-:W-:-:S04]  /*15b0*/  LEA R0, R2, UR4, 0x2 ;  /* 0x0000000402007c11 */ /* 0x000fc8000f8e10ff */
        /* <DEDUP_REMOVED lines=26> */
[----:B------:R-:W4:Y:S01]  /*1760*/  LDS R10, [R0+0x340] ;  /* 0x00034000000a7984 */ /* 0x000f220000000800 */
[----:B-----5:R-:W-:-:S03]  /*1770*/  FFMA R2, R2, R17, R3 ;  /* 0x0000001102027223 */ /* 0x020fc60000000003 */
[----:B------:R-:W5:Y:S04]  /*1780*/  LDS R16, [R0+0x380] ;  /* 0x0003800000107984 */ /* 0x000f680000000800 */
        /* <DEDUP_REMOVED lines=9> */
[----:B-----5:R-:W-:-:S04]  /*1820*/  FFMA R16, R16, R30, R9 ;  /* 0x0000001e10107223 */ /* 0x020fc80000000009 */
[----:B------:R-:W-:Y:S01]  /*1830*/  FFMA R31, R3, R31, R16 ;  /* 0x0000001f031f7223 */ /* 0x000fe20000000010 */
[----:B------:R-:W-:Y:S06]  /*1840*/  BAR.SYNC.DEFER_BLOCKING 0x0 ;  /* 0x0000000000007b1d */ /* 0x000fec0000010000 */
.L_x_0:
[----:B------:R-:W0:Y:S01]  /*1850*/  LDC.64 R2, c[0x0][0x390] ;  /* 0x0000e400ff027b82 */ /* 0x000e220000000a00 */
[----:B------:R-:W-:-:S04]  /*1860*/  IMAD R5, R6, R5, R4 ;  /* 0x0000000506057224 */ /* 0x000fc800078e0204 */
[----:B0-----:R-:W-:-:S05]  /*1870*/  IMAD.WIDE R2, R5, 0x4, R2 ;  /* 0x0000000405027825 */ /* 0x001fca00078e0202 */
[----:B------:R-:W-:Y:S01]  /*1880*/  STG.E desc[UR8][R2.64], R31 ;  /* 0x0000001f02007986 */ /* 0x000fe2000c101908 */
[----:B------:R-:W-:Y:S05]  /*1890*/  EXIT ;  /* 0x000000000000794d */ /* 0x000fea0003800000 */
.L_x_4:
[----:B------:R-:W-:-:S00]  /*18a0*/  BRA `(.L_x_4) ;  /* 0xfffffffc00fc7947 */ /* 0x000fc0000383ffff */
[----:B------:R-:W-:-:S00]  /*18b0*/  NOP ;  /* 0x0000000000007918 */ /* 0x000fc00000000000 */
        /* <DEDUP_REMOVED lines=12> */
.L_x_5:


//--------------------- .nv.shared._Z20matrixMulTiledKernelPfS_S_i --------------------------
	.section	.nv.shared._Z20matrixMulTiledKernelPfS_S_i,"aw",@nobits
	.sectionflags	@""
	.align	4
.nv.shared._Z20matrixMulTiledKernelPfS_S_i:
	.zero		3072


//--------------------- .nv.shared.reserved.0     --------------------------
	.section	.nv.shared.reserved.0,"aw",@nobits
	.weak		__nv_reservedSMEM_offset_0_alias
	.size		__nv_reservedSMEM_offset_0_alias, 0, 64
	.other		__nv_reservedSMEM_offset_0_alias,@"STO_CUDA_RESERVED_SHARED STV_DEFAULT"
__nv_reservedSMEM_offset_0_alias:
	.zero		0
	.zero		64


//--------------------- .nv.constant0._Z20matrixMulTiledKernelPfS_S_i --------------------------
	.section	.nv.constant0._Z20matrixMulTiledKernelPfS_S_i,"a",@progbits
	.sectionflags	@""
	.align	4
.nv.constant0._Z20matrixMulTiledKernelPfS_S_i:
	.zero		924


//--------------------- SYMBOLS --------------------------

	.type		.nv.reservedSmem.offset0,@object
	.size		.nv.reservedSmem.offset0,0x4
	.type		.nv.reservedSmem.cap,@object
	.size		.nv.reservedSmem.cap,0x4
